//
// Generated by NVIDIA NVVM Compiler
//
// Compiler Build ID: CL-36424714
// Cuda compilation tools, release 13.0, V13.0.88
// Based on NVVM 20.0.0
//

.version 9.0
.target sm_100
.address_size 64

	// .globl	_Z6conv2DPfS_S_ii
// _ZZ6conv2DPfS_S_iiE4N_ds has been demoted

.visible .entry _Z6conv2DPfS_S_ii(
	.param .u64 .ptr .align 1 _Z6conv2DPfS_S_ii_param_0,
	.param .u64 .ptr .align 1 _Z6conv2DPfS_S_ii_param_1,
	.param .u64 .ptr .align 1 _Z6conv2DPfS_S_ii_param_2,
	.param .u32 _Z6conv2DPfS_S_ii_param_3,
	.param .u32 _Z6conv2DPfS_S_ii_param_4
)
{
	.reg .pred 	%p<12>;
	.reg .b32 	%r<26>;
	.reg .b32 	%f<77>;
	.reg .b64 	%rd<14>;
	// demoted variable
	.shared .align 4 .b8 _ZZ6conv2DPfS_S_iiE4N_ds[1600];
	ld.param.u64 	%rd1, [_Z6conv2DPfS_S_ii_param_0];
	ld.param.u64 	%rd2, [_Z6conv2DPfS_S_ii_param_1];
	ld.param.u64 	%rd3, [_Z6conv2DPfS_S_ii_param_2];
	ld.param.u32 	%r9, [_Z6conv2DPfS_S_ii_param_3];
	ld.param.u32 	%r10, [_Z6conv2DPfS_S_ii_param_4];
	mov.u32 	%r1, %tid.x;
	mov.u32 	%r2, %tid.y;
	mov.u32 	%r11, %ctaid.y;
	shl.b32 	%r12, %r11, 4;
	add.s32 	%r13, %r12, %r2;
	mov.u32 	%r14, %ctaid.x;
	shl.b32 	%r15, %r14, 4;
	add.s32 	%r16, %r15, %r1;
	add.s32 	%r5, %r13, -2;
	add.s32 	%r17, %r16, -2;
	setp.lt.u32 	%p1, %r13, 2;
	setp.ge.s32 	%p2, %r5, %r10;
	or.pred  	%p3, %p1, %p2;
	setp.lt.s32 	%p4, %r16, 2;
	or.pred  	%p5, %p4, %p3;
	setp.ge.s32 	%p6, %r17, %r9;
	mov.u32 	%r18, _ZZ6conv2DPfS_S_iiE4N_ds;
	mad.lo.s32 	%r19, %r2, 80, %r18;
	shl.b32 	%r20, %r1, 2;
	add.s32 	%r6, %r19, %r20;
	or.pred  	%p7, %p5, %p6;
	@%p7 bra 	$L__BB0_2;
	cvta.to.global.u64 	%rd4, %rd1;
	mul.lo.s32 	%r22, %r9, %r5;
	cvt.s64.s32 	%rd5, %r22;
	cvt.u64.u32 	%rd6, %r16;
	add.s64 	%rd7, %rd5, %rd6;
	shl.b64 	%rd8, %rd7, 2;
	add.s64 	%rd9, %rd4, %rd8;
	ld.global.f32 	%f2, [%rd9+-8];
	st.shared.f32 	[%r6], %f2;
	bra.uni 	$L__BB0_3;
$L__BB0_2:
	mov.b32 	%r21, 0;
	st.shared.u32 	[%r6], %r21;
$L__BB0_3:
	bar.sync 	0;
	or.b32  	%r23, %r2, %r1;
	and.b32  	%r24, %r23, 1008;
	setp.ne.s32 	%p8, %r24, 0;
	@%p8 bra 	$L__BB0_6;
	cvta.to.global.u64 	%rd10, %rd3;
	ld.global.f32 	%f3, [%rd10];
	ld.shared.f32 	%f4, [%r6];
	fma.rn.f32 	%f5, %f3, %f4, 0f00000000;
	ld.global.f32 	%f6, [%rd10+4];
	ld.shared.f32 	%f7, [%r6+4];
	fma.rn.f32 	%f8, %f6, %f7, %f5;
	ld.global.f32 	%f9, [%rd10+8];
	ld.shared.f32 	%f10, [%r6+8];
	fma.rn.f32 	%f11, %f9, %f10, %f8;
	ld.global.f32 	%f12, [%rd10+12];
	ld.shared.f32 	%f13, [%r6+12];
	fma.rn.f32 	%f14, %f12, %f13, %f11;
	ld.global.f32 	%f15, [%rd10+16];
	ld.shared.f32 	%f16, [%r6+16];
	fma.rn.f32 	%f17, %f15, %f16, %f14;
	ld.global.f32 	%f18, [%rd10+20];
	ld.shared.f32 	%f19, [%r6+80];
	fma.rn.f32 	%f20, %f18, %f19, %f17;
	ld.global.f32 	%f21, [%rd10+24];
	ld.shared.f32 	%f22, [%r6+84];
	fma.rn.f32 	%f23, %f21, %f22, %f20;
	ld.global.f32 	%f24, [%rd10+28];
	ld.shared.f32 	%f25, [%r6+88];
	fma.rn.f32 	%f26, %f24, %f25, %f23;
	ld.global.f32 	%f27, [%rd10+32];
	ld.shared.f32 	%f28, [%r6+92];
	fma.rn.f32 	%f29, %f27, %f28, %f26;
	ld.global.f32 	%f30, [%rd10+36];
	ld.shared.f32 	%f31, [%r6+96];
	fma.rn.f32 	%f32, %f30, %f31, %f29;
	ld.global.f32 	%f33, [%rd10+40];
	ld.shared.f32 	%f34, [%r6+160];
	fma.rn.f32 	%f35, %f33, %f34, %f32;
	ld.global.f32 	%f36, [%rd10+44];
	ld.shared.f32 	%f37, [%r6+164];
	fma.rn.f32 	%f38, %f36, %f37, %f35;
	ld.global.f32 	%f39, [%rd10+48];
	ld.shared.f32 	%f40, [%r6+168];
	fma.rn.f32 	%f41, %f39, %f40, %f38;
	ld.global.f32 	%f42, [%rd10+52];
	ld.shared.f32 	%f43, [%r6+172];
	fma.rn.f32 	%f44, %f42, %f43, %f41;
	ld.global.f32 	%f45, [%rd10+56];
	ld.shared.f32 	%f46, [%r6+176];
	fma.rn.f32 	%f47, %f45, %f46, %f44;
	ld.global.f32 	%f48, [%rd10+60];
	ld.shared.f32 	%f49, [%r6+240];
	fma.rn.f32 	%f50, %f48, %f49, %f47;
	ld.global.f32 	%f51, [%rd10+64];
	ld.shared.f32 	%f52, [%r6+244];
	fma.rn.f32 	%f53, %f51, %f52, %f50;
	ld.global.f32 	%f54, [%rd10+68];
	ld.shared.f32 	%f55, [%r6+248];
	fma.rn.f32 	%f56, %f54, %f55, %f53;
	ld.global.f32 	%f57, [%rd10+72];
	ld.shared.f32 	%f58, [%r6+252];
	fma.rn.f32 	%f59, %f57, %f58, %f56;
	ld.global.f32 	%f60, [%rd10+76];
	ld.shared.f32 	%f61, [%r6+256];
	fma.rn.f32 	%f62, %f60, %f61, %f59;
	ld.global.f32 	%f63, [%rd10+80];
	ld.shared.f32 	%f64, [%r6+320];
	fma.rn.f32 	%f65, %f63, %f64, %f62;
	ld.global.f32 	%f66, [%rd10+84];
	ld.shared.f32 	%f67, [%r6+324];
	fma.rn.f32 	%f68, %f66, %f67, %f65;
	ld.global.f32 	%f69, [%rd10+88];
	ld.shared.f32 	%f70, [%r6+328];
	fma.rn.f32 	%f71, %f69, %f70, %f68;
	ld.global.f32 	%f72, [%rd10+92];
	ld.shared.f32 	%f73, [%r6+332];
	fma.rn.f32 	%f74, %f72, %f73, %f71;
	ld.global.f32 	%f75, [%rd10+96];
	ld.shared.f32 	%f76, [%r6+336];
	fma.rn.f32 	%f1, %f75, %f76, %f74;
	setp.ge.s32 	%p9, %r13, %r10;
	setp.ge.s32 	%p10, %r16, %r9;
	or.pred  	%p11, %p10, %p9;
	@%p11 bra 	$L__BB0_6;
	mad.lo.s32 	%r25, %r9, %r13, %r16;
	cvta.to.global.u64 	%rd11, %rd2;
	mul.wide.s32 	%rd12, %r25, 4;
	add.s64 	%rd13, %rd11, %rd12;
	st.global.f32 	[%rd13], %f1;
$L__BB0_6:
	ret;

}


// ===== COMPILED SASS (sm_100) =====

	.target	sm_100

	.elftype	@"ET_EXEC"


//--------------------- .note.nv.tkinfo           --------------------------
	.section	.note.nv.tkinfo,"",@"SHT_NOTE"
	.sectionflags	@"SHF_NOTE_NV_TKINFO"
	.tkinfo
        /*0018*/ 	.word	0x00000002
        /*0030*/ 	.string	""
        /*0030*/ 	.string	"ptxas"
        /*0030*/ 	.string	"Cuda compilation tools, release 13.0, V13.0.88"
        /*0030*/ 	.string	"Build cuda_13.0.r13.0/compiler.36424714_0"
        /*0030*/ 	.string	"-arch sm_100 -m 64 "



//--------------------- .note.nv.cuinfo           --------------------------
	.section	.note.nv.cuinfo,"",@"SHT_NOTE"
	.sectionflags	@"SHF_NOTE_NV_CUINFO"
        /*0018*/ 	.short	0x0002
        /*001a*/ 	.short	0x0064
        /*001c*/ 	.short	0x0082
	.zero		2


//--------------------- .nv.info                  --------------------------
	.section	.nv.info,"",@"SHT_CUDA_INFO"
	.align	4


	//----- nvinfo : EIATTR_REGCOUNT
	.align		4
        /*0000*/ 	.byte	0x04, 0x2f
        /*0002*/ 	.short	(.L_1 - .L_0)
	.align		4
.L_0:
        /*0004*/ 	.word	index@(_Z6conv2DPfS_S_ii)
        /*0008*/ 	.word	0x00000020


	//----- nvinfo : EIATTR_FRAME_SIZE
	.align		4
.L_1:
        /*000c*/ 	.byte	0x04, 0x11
        /*000e*/ 	.short	(.L_3 - .L_2)
	.align		4
.L_2:
        /*0010*/ 	.word	index@(_Z6conv2DPfS_S_ii)
        /*0014*/ 	.word	0x00000000


	//----- nvinfo : EIATTR_MIN_STACK_SIZE
	.align		4
.L_3:
        /*0018*/ 	.byte	0x04, 0x12
        /*001a*/ 	.short	(.L_5 - .L_4)
	.align		4
.L_4:
        /*001c*/ 	.word	index@(_Z6conv2DPfS_S_ii)
        /*0020*/ 	.word	0x00000000
.L_5:


//--------------------- .nv.compat                --------------------------
	.section	.nv.compat,"",@"SHT_CUDA_COMPAT_INFO"
	.align	4
        /*0000*/ 	.byte	0x02, 0x09, 0x00, 0x00, 0x02, 0x02, 0x01, 0x00, 0x02, 0x05, 0x05, 0x00, 0x03, 0x07, 0x01, 0x01
        /*0010*/ 	.byte	0x02, 0x03, 0x00, 0x00, 0x02, 0x06, 0x01, 0x00, 0x04, 0x0b, 0x08, 0x00, 0x09, 0x00, 0x00, 0x00
        /*0020*/ 	.byte	0x00, 0x00, 0x00, 0x00


//--------------------- .nv.info._Z6conv2DPfS_S_ii --------------------------
	.section	.nv.info._Z6conv2DPfS_S_ii,"",@"SHT_CUDA_INFO"
	.sectionflags	@""
	.align	4


	//----- nvinfo : EIATTR_CUDA_API_VERSION
	.align		4
        /*0000*/ 	.byte	0x04, 0x37
        /*0002*/ 	.short	(.L_7 - .L_6)
.L_6:
        /*0004*/ 	.word	0x00000082


	//----- nvinfo : EIATTR_KPARAM_INFO
	.align		4
.L_7:
        /*0008*/ 	.byte	0x04, 0x17
        /*000a*/ 	.short	(.L_9 - .L_8)
.L_8:
        /*000c*/ 	.word	0x00000000
        /*0010*/ 	.short	0x0004
        /*0012*/ 	.short	0x001c
        /*0014*/ 	.byte	0x00, 0xf0, 0x11, 0x00


	//----- nvinfo : EIATTR_KPARAM_INFO
	.align		4
.L_9:
        /*0018*/ 	.byte	0x04, 0x17
        /*001a*/ 	.short	(.L_11 - .L_10)
.L_10:
        /*001c*/ 	.word	0x00000000
        /*0020*/ 	.short	0x0003
        /*0022*/ 	.short	0x0018
        /*0024*/ 	.byte	0x00, 0xf0, 0x11, 0x00


	//----- nvinfo : EIATTR_KPARAM_INFO
	.align		4
.L_11:
        /*0028*/ 	.byte	0x04, 0x17
        /*002a*/ 	.short	(.L_13 - .L_12)
.L_12:
        /*002c*/ 	.word	0x00000000
        /*0030*/ 	.short	0x0002
        /*0032*/ 	.short	0x0010
        /*0034*/ 	.byte	0x00, 0xf5, 0x21, 0x00


	//----- nvinfo : EIATTR_KPARAM_INFO
	.align		4
.L_13:
        /*0038*/ 	.byte	0x04, 0x17
        /*003a*/ 	.short	(.L_15 - .L_14)
.L_14:
        /*003c*/ 	.word	0x00000000
        /*0040*/ 	.short	0x0001
        /*0042*/ 	.short	0x0008
        /*0044*/ 	.byte	0x00, 0xf5, 0x21, 0x00


	//----- nvinfo : EIATTR_KPARAM_INFO
	.align		4
.L_15:
        /*0048*/ 	.byte	0x04, 0x17
        /*004a*/ 	.short	(.L_17 - .L_16)
.L_16:
        /*004c*/ 	.word	0x00000000
        /*0050*/ 	.short	0x0000
        /*0052*/ 	.short	0x0000
        /*0054*/ 	.byte	0x00, 0xf5, 0x21, 0x00


	//----- nvinfo : EIATTR_SPARSE_MMA_MASK
	.align		4
.L_17:
        /*0058*/ 	.byte	0x03, 0x50
        /*005a*/ 	.short	0x0000


	//----- nvinfo : EIATTR_MAXREG_COUNT
	.align		4
        /*005c*/ 	.byte	0x03, 0x1b
        /*005e*/ 	.short	0x00ff


	//----- nvinfo : EIATTR_NUM_BARRIERS
	.align		4
        /*0060*/ 	.byte	0x02, 0x4c
        /*0062*/ 	.byte	0x01
	.zero		1


	//----- nvinfo : EIATTR_MERCURY_ISA_VERSION
	.align		4
        /*0064*/ 	.byte	0x03, 0x5f
        /*0066*/ 	.short	0x0101


	//----- nvinfo : EIATTR_VRC_CTA_INIT_COUNT
	.align		4
        /*0068*/ 	.byte	0x02, 0x4a
	.zero		1
	.zero		1


	//----- nvinfo : EIATTR_EXIT_INSTR_OFFSETS
	.align		4
        /*006c*/ 	.byte	0x04, 0x1c
        /*006e*/ 	.short	(.L_19 - .L_18)


	//   ....[0]....
.L_18:
        /*0070*/ 	.word	0x000001f0


	//   ....[1]....
        /*0074*/ 	.word	0x00000670


	//   ....[2]....
        /*0078*/ 	.word	0x00000730


	//----- nvinfo : EIATTR_CBANK_PARAM_SIZE
	.align		4
.L_19:
        /*007c*/ 	.byte	0x03, 0x19
        /*007e*/ 	.short	0x0020


	//----- nvinfo : EIATTR_PARAM_CBANK
	.align		4
        /*0080*/ 	.byte	0x04, 0x0a
        /*0082*/ 	.short	(.L_21 - .L_20)
	.align		4
.L_20:
        /*0084*/ 	.word	index@(.nv.constant0._Z6conv2DPfS_S_ii)
        /*0088*/ 	.short	0x0380
        /*008a*/ 	.short	0x0020


	//----- nvinfo : EIATTR_SW_WAR
	.align		4
.L_21:
        /*008c*/ 	.byte	0x04, 0x36
        /*008e*/ 	.short	(.L_23 - .L_22)
.L_22:
        /*0090*/ 	.word	0x00000008
.L_23:


//--------------------- .nv.callgraph             --------------------------
	.section	.nv.callgraph,"",@"SHT_CUDA_CALLGRAPH"
	.align	4
	.sectionentsize	8
	.align		4
        /*0000*/ 	.word	0x00000000
	.align		4
        /*0004*/ 	.word	0xffffffff
	.align		4
        /*0008*/ 	.word	0x00000000
	.align		4
        /*000c*/ 	.word	0xfffffffe
	.align		4
        /*0010*/ 	.word	0x00000000
	.align		4
        /*0014*/ 	.word	0xfffffffd
	.align		4
        /*0018*/ 	.word	0x00000000
	.align		4
        /*001c*/ 	.word	0xfffffffc


//--------------------- .text._Z6conv2DPfS_S_ii   --------------------------
	.section	.text._Z6conv2DPfS_S_ii,"ax",@progbits
	.align	128
        .global         _Z6conv2DPfS_S_ii
        .type           _Z6conv2DPfS_S_ii,@function
        .size           _Z6conv2DPfS_S_ii,(.L_x_1 - _Z6conv2DPfS_S_ii)
        .other          _Z6conv2DPfS_S_ii,@"STO_CUDA_ENTRY STV_DEFAULT"
_Z6conv2DPfS_S_ii:
.text._Z6conv2DPfS_S_ii:
[----:B------:R-:W-:Y:S01]  /*0000*/  LDC R1, c[0x0][0x37c] ;  /* 0x0000df00ff017b82 */ /* 0x000fe20000000800 */
[----:B------:R-:W0:Y:S01]  /*0010*/  S2R R6, SR_TID.Y ;  /* 0x0000000000067919 */ /* 0x000e220000002200 */
[----:B------:R-:W1:Y:S01]  /*0020*/  LDCU.64 UR6, c[0x0][0x398] ;  /* 0x00007300ff0677ac */ /* 0x000e620008000a00 */
[----:B------:R-:W0:Y:S01]  /*0030*/  S2R R3, SR_CTAID.Y ;  /* 0x0000000000037919 */ /* 0x000e220000002600 */
[----:B------:R-:W2:Y:S01]  /*0040*/  LDCU.64 UR4, c[0x0][0x358] ;  /* 0x00006b00ff0477ac */ /* 0x000ea20008000a00 */
[----:B------:R-:W3:Y:S01]  /*0050*/  S2R R9, SR_TID.X ;  /* 0x0000000000097919 */ /* 0x000ee20000002100 */
[----:B------:R-:W3:Y:S01]  /*0060*/  S2R R2, SR_CTAID.X ;  /* 0x0000000000027919 */ /* 0x000ee20000002500 */
[----:B0-----:R-:W-:-:S04]  /*0070*/  LEA R4, R3, R6, 0x4 ;  /* 0x0000000603047211 */ /* 0x001fc800078e20ff */
[----:B------:R-:W-:-:S04]  /*0080*/  IADD3 R0, PT, PT, R4, -0x2, RZ ;  /* 0xfffffffe04007810 */ /* 0x000fc80007ffe0ff */
[----:B-1----:R-:W-:Y:S02]  /*0090*/  ISETP.GE.AND P0, PT, R0, UR7, PT ;  /* 0x0000000700007c0c */ /* 0x002fe4000bf06270 */
[----:B---3--:R-:W-:Y:S02]  /*00a0*/  LEA R5, R2, R9, 0x4 ;  /* 0x0000000902057211 */ /* 0x008fe400078e20ff */
[----:B------:R-:W-:Y:S02]  /*00b0*/  ISETP.LT.U32.OR P0, PT, R4, 0x2, P0 ;  /* 0x000000020400780c */ /* 0x000fe40000701470 */
[C---:B------:R-:W-:Y:S02]  /*00c0*/  IADD3 R2, PT, PT, R5.reuse, -0x2, RZ ;  /* 0xfffffffe05027810 */ /* 0x040fe40007ffe0ff */
[----:B------:R-:W-:-:S04]  /*00d0*/  ISETP.LT.OR P0, PT, R5, 0x2, P0 ;  /* 0x000000020500780c */ /* 0x000fc80000701670 */
[----:B------:R-:W-:-:S13]  /*00e0*/  ISETP.GE.OR P0, PT, R2, UR6, P0 ;  /* 0x0000000602007c0c */ /* 0x000fda0008706670 */
[----:B------:R-:W0:Y:S01]  /*00f0*/  @!P0 LDC.64 R10, c[0x0][0x380] ;  /* 0x0000e000ff0a8b82 */ /* 0x000e220000000a00 */
[----:B------:R-:W-:-:S05]  /*0100*/  @!P0 IMAD R0, R0, UR6, RZ ;  /* 0x0000000600008c24 */ /* 0x000fca000f8e02ff */
[----:B------:R-:W-:-:S04]  /*0110*/  @!P0 IADD3 R3, P1, PT, R5, R0, RZ ;  /* 0x0000000005038210 */ /* 0x000fc80007f3e0ff */
[----:B------:R-:W-:Y:S02]  /*0120*/  @!P0 LEA.HI.X.SX32 R0, R0, RZ, 0x1, P1 ;  /* 0x000000ff00008211 */ /* 0x000fe400008f0eff */
[----:B0-----:R-:W-:-:S04]  /*0130*/  @!P0 LEA R2, P1, R3, R10, 0x2 ;  /* 0x0000000a03028211 */ /* 0x001fc800078210ff */
[----:B------:R-:W-:-:S05]  /*0140*/  @!P0 LEA.HI.X R3, R3, R11, R0, 0x2, P1 ;  /* 0x0000000b03038211 */ /* 0x000fca00008f1400 */
[----:B--2---:R-:W2:Y:S01]  /*0150*/  @!P0 LDG.E R2, desc[UR4][R2.64+-0x8] ;  /* 0xfffff80402028981 */ /* 0x004ea2000c1e1900 */
[----:B------:R-:W-:Y:S02]  /*0160*/  MOV R0, 0x400 ;  /* 0x0000040000007802 */ /* 0x000fe40000000f00 */
[----:B------:R-:W-:Y:S01]  /*0170*/  LOP3.LUT P1, RZ, R6, 0x3f0, R9, 0xc8, !PT ;  /* 0x000003f006ff7812 */ /* 0x000fe2000782c809 */
[----:B------:R-:W0:Y:S02]  /*0180*/  S2R R7, SR_CgaCtaId ;  /* 0x0000000000077919 */ /* 0x000e240000008800 */
[----:B0-----:R-:W-:-:S05]  /*0190*/  LEA R0, R7, R0, 0x18 ;  /* 0x0000000007007211 */ /* 0x001fca00078ec0ff */
[----:B------:R-:W-:-:S05]  /*01a0*/  IMAD R0, R6, 0x50, R0 ;  /* 0x0000005006007824 */ /* 0x000fca00078e0200 */
[----:B------:R-:W-:-:S05]  /*01b0*/  LEA R9, R9, R0, 0x2 ;  /* 0x0000000009097211 */ /* 0x000fca00078e10ff */
[----:B--2---:R0:W-:Y:S04]  /*01c0*/  @!P0 STS [R9], R2 ;  /* 0x0000000209008388 */ /* 0x0041e80000000800 */
[----:B------:R0:W-:Y:S01]  /*01d0*/  @P0 STS [R9], RZ ;  /* 0x000000ff09000388 */ /* 0x0001e20000000800 */
[----:B------:R-:W-:Y:S06]  /*01e0*/  BAR.SYNC.DEFER_BLOCKING 0x0 ;  /* 0x0000000000007b1d */ /* 0x000fec0000010000 */
[----:B------:R-:W-:Y:S05]  /*01f0*/  @P1 EXIT ;  /* 0x000000000000194d */ /* 0x000fea0003800000 */
[----:B0-----:R-:W0:Y:S01]  /*0200*/  LDC.64 R2, c[0x0][0x390] ;  /* 0x0000e400ff027b82 */ /* 0x001e220000000a00 */
[----:B------:R-:W1:Y:S04]  /*0210*/  LDS R19, [R9] ;  /* 0x0000000009137984 */ /* 0x000e680000000800 */
[----:B------:R-:W2:Y:S04]  /*0220*/  LDS R18, [R9+0x4] ;  /* 0x0000040009127984 */ /* 0x000ea80000000800 */
[----:B------:R-:W3:Y:S04]  /*0230*/  LDS R15, [R9+0x8] ;  /* 0x00000800090f7984 */ /* 0x000ee80000000800 */
[----:B------:R-:W4:Y:S04]  /*0240*/  LDS R16, [R9+0xc] ;  /* 0x00000c0009107984 */ /* 0x000f280000000800 */
[----:B------:R-:W4:Y:S04]  /*0250*/  LDS R21, [R9+0x10] ;  /* 0x0000100009157984 */ /* 0x000f280000000800 */
[----:B------:R-:W-:Y:S04]  /*0260*/  LDS R29, [R9+0xa4] ;  /* 0x0000a400091d7984 */ /* 0x000fe80000000800 */
[----:B0-----:R-:W1:Y:S04]  /*0270*/  LDG.E R0, desc[UR4][R2.64] ;  /* 0x0000000402007981 */ /* 0x001e68000c1e1900 */
[----:B------:R-:W2:Y:S04]  /*0280*/  LDG.E R27, desc[UR4][R2.64+0x4] ;  /* 0x00000404021b7981 */ /* 0x000ea8000c1e1900 */
[----:B------:R-:W3:Y:S04]  /*0290*/  LDG.E R14, desc[UR4][R2.64+0x8] ;  /* 0x00000804020e7981 */ /* 0x000ee8000c1e1900 */
[----:B------:R-:W4:Y:S04]  /*02a0*/  LDG.E R17, desc[UR4][R2.64+0xc] ;  /* 0x00000c0402117981 */ /* 0x000f28000c1e1900 */
        /* <DEDUP_REMOVED lines=11> */
[----:B------:R-:W4:Y:S01]  /*0360*/  LDG.E R11, desc[UR4][R2.64+0x3c] ;  /* 0x00003c04020b7981 */ /* 0x000f22000c1e1900 */
[----:B-1----:R-:W-:-:S03]  /*0370*/  FFMA R0, R0, R19, RZ ;  /* 0x0000001300007223 */ /* 0x002fc600000000ff */
[----:B------:R-:W4:Y:S01]  /*0380*/  LDG.E R19, desc[UR4][R2.64+0x40] ;  /* 0x0000400402137981 */ /* 0x000f22000c1e1900 */
[----:B--2---:R-:W-:-:S03]  /*0390*/  FFMA R27, R27, R18, R0 ;  /* 0x000000121b1b7223 */ /* 0x004fc60000000000 */
[----:B------:R-:W2:Y:S01]  /*03a0*/  LDG.E R18, desc[UR4][R2.64+0x44] ;  /* 0x0000440402127981 */ /* 0x000ea2000c1e1900 */
[----:B---3--:R-:W-:-:S03]  /*03b0*/  FFMA R26, R14, R15, R27 ;  /* 0x0000000f0e1a7223 */ /* 0x008fc6000000001b */
[----:B------:R-:W5:Y:S01]  /*03c0*/  LDG.E R0, desc[UR4][R2.64+0x48] ;  /* 0x0000480402007981 */ /* 0x000f62000c1e1900 */
[----:B----4-:R-:W-:-:S03]  /*03d0*/  FFMA R27, R17, R16, R26 ;  /* 0x00000010111b7223 */ /* 0x010fc6000000001a */
[----:B------:R-:W0:Y:S01]  /*03e0*/  LDS R26, [R9+0x50] ;  /* 0x00005000091a7984 */ /* 0x000e220000000800 */
[----:B------:R-:W-:-:S03]  /*03f0*/  FFMA R27, R20, R21, R27 ;  /* 0x00000015141b7223 */ /* 0x000fc6000000001b */
[----:B------:R-:W5:Y:S04]  /*0400*/  LDG.E R14, desc[UR4][R2.64+0x4c] ;  /* 0x00004c04020e7981 */ /* 0x000f68000c1e1900 */
[----:B------:R-:W5:Y:S04]  /*0410*/  LDG.E R15, desc[UR4][R2.64+0x50] ;  /* 0x00005004020f7981 */ /* 0x000f68000c1e1900 */
[----:B------:R-:W5:Y:S04]  /*0420*/  LDG.E R16, desc[UR4][R2.64+0x54] ;  /* 0x0000540402107981 */ /* 0x000f68000c1e1900 */
[----:B------:R-:W5:Y:S04]  /*0430*/  LDG.E R17, desc[UR4][R2.64+0x58] ;  /* 0x0000580402117981 */ /* 0x000f68000c1e1900 */
[----:B------:R-:W5:Y:S04]  /*0440*/  LDG.E R20, desc[UR4][R2.64+0x5c] ;  /* 0x00005c0402147981 */ /* 0x000f68000c1e1900 */
[----:B------:R1:W5:Y:S01]  /*0450*/  LDG.E R21, desc[UR4][R2.64+0x60] ;  /* 0x0000600402157981 */ /* 0x000362000c1e1900 */
[----:B------:R-:W-:-:S04]  /*0460*/  ISETP.GE.AND P0, PT, R4, UR7, PT ;  /* 0x0000000704007c0c */ /* 0x000fc8000bf06270 */
[----:B------:R-:W-:Y:S01]  /*0470*/  ISETP.GE.OR P0, PT, R5, UR6, P0 ;  /* 0x0000000605007c0c */ /* 0x000fe20008706670 */
[----:B-1----:R-:W-:Y:S04]  /*0480*/  LDS R3, [R9+0xa8] ;  /* 0x0000a80009037984 */ /* 0x002fe80000000800 */
[----:B------:R-:W-:Y:S01]  /*0490*/  LDS R2, [R9+0xb0] ;  /* 0x0000b00009027984 */ /* 0x000fe20000000800 */
[----:B0-----:R-:W-:-:S03]  /*04a0*/  FFMA R22, R22, R26, R27 ;  /* 0x0000001a16167223 */ /* 0x001fc6000000001b */
[----:B------:R-:W0:Y:S04]  /*04b0*/  LDS R26, [R9+0x54] ;  /* 0x00005400091a7984 */ /* 0x000e280000000800 */
[----:B------:R-:W1:Y:S01]  /*04c0*/  LDS R27, [R9+0x58] ;  /* 0x00005800091b7984 */ /* 0x000e620000000800 */
[----:B0-----:R-:W-:-:S03]  /*04d0*/  FFMA R23, R23, R26, R22 ;  /* 0x0000001a17177223 */ /* 0x001fc60000000016 */
[----:B------:R-:W0:Y:S01]  /*04e0*/  LDS R26, [R9+0x5c] ;  /* 0x00005c00091a7984 */ /* 0x000e220000000800 */
[----:B-1----:R-:W-:-:S03]  /*04f0*/  FFMA R24, R24, R27, R23 ;  /* 0x0000001b18187223 */ /* 0x002fc60000000017 */
[----:B------:R-:W1:Y:S04]  /*0500*/  LDS R22, [R9+0x60] ;  /* 0x0000600009167984 */ /* 0x000e680000000800 */
[----:B------:R-:W3:Y:S04]  /*0510*/  LDS R27, [R9+0xa0] ;  /* 0x0000a000091b7984 */ /* 0x000ee80000000800 */
[----:B------:R-:W4:Y:S01]  /*0520*/  LDS R23, [R9+0xac] ;  /* 0x0000ac0009177984 */ /* 0x000f220000000800 */
[----:B0-----:R-:W-:-:S03]  /*0530*/  FFMA R24, R25, R26, R24 ;  /* 0x0000001a19187223 */ /* 0x001fc60000000018 */
[----:B------:R-:W-:Y:S01]  /*0540*/  LDS R25, [R9+0xfc] ;  /* 0x0000fc0009197984 */ /* 0x000fe20000000800 */
[----:B-1----:R-:W-:-:S03]  /*0550*/  FFMA R13, R13, R22, R24 ;  /* 0x000000160d0d7223 */ /* 0x002fc60000000018 */
[----:B------:R-:W0:Y:S01]  /*0560*/  LDS R22, [R9+0xf0] ;  /* 0x0000f00009167984 */ /* 0x000e220000000800 */
[----:B---3--:R-:W-:-:S03]  /*0570*/  FFMA R13, R8, R27, R13 ;  /* 0x0000001b080d7223 */ /* 0x008fc6000000000d */
[----:B------:R-:W1:Y:S01]  /*0580*/  LDS R8, [R9+0xf4] ;  /* 0x0000f40009087984 */ /* 0x000e620000000800 */
[----:B------:R-:W-:-:S03]  /*0590*/  FFMA R29, R10, R29, R13 ;  /* 0x0000001d0a1d7223 */ /* 0x000fc6000000000d */
[----:B------:R-:W2:Y:S01]  /*05a0*/  LDS R27, [R9+0xf8] ;  /* 0x0000f800091b7984 */ /* 0x000ea20000000800 */
[----:B------:R-:W-:-:S03]  /*05b0*/  FFMA R3, R6, R3, R29 ;  /* 0x0000000306037223 */ /* 0x000fc6000000001d */
[----:B------:R3:W1:Y:S01]  /*05c0*/  LDS R13, [R9+0x100] ;  /* 0x00010000090d7984 */ /* 0x0006620000000800 */
[----:B----4-:R-:W-:-:S03]  /*05d0*/  FFMA R12, R12, R23, R3 ;  /* 0x000000170c0c7223 */ /* 0x010fc60000000003 */
[----:B------:R3:W4:Y:S01]  /*05e0*/  LDS R6, [R9+0x140] ;  /* 0x0001400009067984 */ /* 0x0007220000000800 */
[----:B------:R-:W-:-:S03]  /*05f0*/  FFMA R2, R7, R2, R12 ;  /* 0x0000000207027223 */ /* 0x000fc6000000000c */
[----:B------:R3:W1:Y:S04]  /*0600*/  LDS R23, [R9+0x144] ;  /* 0x0001440009177984 */ /* 0x0006680000000800 */
[----:B------:R3:W1:Y:S04]  /*0610*/  LDS R10, [R9+0x148] ;  /* 0x00014800090a7984 */ /* 0x0006680000000800 */
[----:B------:R3:W1:Y:S04]  /*0620*/  LDS R7, [R9+0x14c] ;  /* 0x00014c0009077984 */ /* 0x0006680000000800 */
[----:B------:R3:W1:Y:S01]  /*0630*/  LDS R12, [R9+0x150] ;  /* 0x00015000090c7984 */ /* 0x0006620000000800 */
[----:B0-----:R-:W-:-:S04]  /*0640*/  FFMA R2, R11, R22, R2 ;  /* 0x000000160b027223 */ /* 0x001fc80000000002 */
[----:B-1----:R-:W-:-:S04]  /*0650*/  FFMA R19, R19, R8, R2 ;  /* 0x0000000813137223 */ /* 0x002fc80000000002 */
[----:B--2---:R-:W-:Y:S01]  /*0660*/  FFMA R19, R18, R27, R19 ;  /* 0x0000001b12137223 */ /* 0x004fe20000000013 */
[----:B---34-:R-:W-:Y:S06]  /*0670*/  @P0 EXIT ;  /* 0x000000000000094d */ /* 0x018fec0003800000 */
[----:B------:R-:W0:Y:S01]  /*0680*/  LDC.64 R2, c[0x0][0x388] ;  /* 0x0000e200ff027b82 */ /* 0x000e220000000a00 */
[----:B-----5:R-:W-:Y:S01]  /*0690*/  FFMA R19, R0, R25, R19 ;  /* 0x0000001900137223 */ /* 0x020fe20000000013 */
[----:B------:R-:W-:-:S03]  /*06a0*/  IMAD R5, R4, UR6, R5 ;  /* 0x0000000604057c24 */ /* 0x000fc6000f8e0205 */
[----:B------:R-:W-:-:S04]  /*06b0*/  FFMA R14, R14, R13, R19 ;  /* 0x0000000d0e0e7223 */ /* 0x000fc80000000013 */
[----:B------:R-:W-:-:S04]  /*06c0*/  FFMA R15, R15, R6, R14 ;  /* 0x000000060f0f7223 */ /* 0x000fc8000000000e */
[----:B------:R-:W-:-:S04]  /*06d0*/  FFMA R16, R16, R23, R15 ;  /* 0x0000001710107223 */ /* 0x000fc8000000000f */
[----:B------:R-:W-:-:S04]  /*06e0*/  FFMA R17, R17, R10, R16 ;  /* 0x0000000a11117223 */ /* 0x000fc80000000010 */
[----:B------:R-:W-:Y:S01]  /*06f0*/  FFMA R20, R20, R7, R17 ;  /* 0x0000000714147223 */ /* 0x000fe20000000011 */
[----:B0-----:R-:W-:-:S04]  /*0700*/  IMAD.WIDE R2, R5, 0x4, R2 ;  /* 0x0000000405027825 */ /* 0x001fc800078e0202 */
[----:B------:R-:W-:-:S05]  /*0710*/  FFMA R21, R21, R12, R20 ;  /* 0x0000000c15157223 */ /* 0x000fca0000000014 */
[----:B------:R-:W-:Y:S01]  /*0720*/  STG.E desc[UR4][R2.64], R21 ;  /* 0x0000001502007986 */ /* 0x000fe2000c101904 */
[----:B------:R-:W-:Y:S05]  /*0730*/  EXIT ;  /* 0x000000000000794d */ /* 0x000fea0003800000 */
.L_x_0:
[----:B------:R-:W-:-:S00]  /*0740*/  BRA `(.L_x_0) ;  /* 0xfffffffc00fc7947 */ /* 0x000fc0000383ffff */
[----:B------:R-:W-:-:S00]  /*0750*/  NOP ;  /* 0x0000000000007918 */ /* 0x000fc00000000000 */
        /* <DEDUP_REMOVED lines=10> */
.L_x_1:


//--------------------- .nv.shared._Z6conv2DPfS_S_ii --------------------------
	.section	.nv.shared._Z6conv2DPfS_S_ii,"aw",@nobits
	.sectionflags	@""
	.align	4
.nv.shared._Z6conv2DPfS_S_ii:
	.zero		2624


//--------------------- .nv.shared.reserved.0     --------------------------
	.section	.nv.shared.reserved.0,"aw",@nobits
	.weak		__nv_reservedSMEM_offset_0_alias
	.size		__nv_reservedSMEM_offset_0_alias, 0, 64
	.other		__nv_reservedSMEM_offset_0_alias,@"STO_CUDA_RESERVED_SHARED STV_DEFAULT"
__nv_reservedSMEM_offset_0_alias:
	.zero		0
	.zero		64


//--------------------- .nv.constant0._Z6conv2DPfS_S_ii --------------------------
	.section	.nv.constant0._Z6conv2DPfS_S_ii,"a",@progbits
	.sectionflags	@""
	.align	4
.nv.constant0._Z6conv2DPfS_S_ii:
	.zero		928


//--------------------- SYMBOLS --------------------------

	.type		.nv.reservedSmem.offset0,@object
	.size		.nv.reservedSmem.offset0,0x4
	.type		.nv.reservedSmem.cap,@object
	.size		.nv.reservedSmem.cap,0x4
